//
// Generated by NVIDIA NVVM Compiler
//
// Compiler Build ID: CL-36424714
// Cuda compilation tools, release 13.0, V13.0.88
// Based on NVVM 20.0.0
//

.version 9.0
.target sm_100
.address_size 64

	// .globl	_Z10rotate90cwPhS_ii

.visible .entry _Z10rotate90cwPhS_ii(
	.param .u64 .ptr .align 1 _Z10rotate90cwPhS_ii_param_0,
	.param .u64 .ptr .align 1 _Z10rotate90cwPhS_ii_param_1,
	.param .u32 _Z10rotate90cwPhS_ii_param_2,
	.param .u32 _Z10rotate90cwPhS_ii_param_3
)
{


	ret;

}
	// .globl	_Z11rotate90ccwPhS_ii
.visible .entry _Z11rotate90ccwPhS_ii(
	.param .u64 .ptr .align 1 _Z11rotate90ccwPhS_ii_param_0,
	.param .u64 .ptr .align 1 _Z11rotate90ccwPhS_ii_param_1,
	.param .u32 _Z11rotate90ccwPhS_ii_param_2,
	.param .u32 _Z11rotate90ccwPhS_ii_param_3
)
{


	ret;

}


// ===== COMPILED SASS (sm_100) =====

	.target	sm_100

	.elftype	@"ET_EXEC"


//--------------------- .note.nv.tkinfo           --------------------------
	.section	.note.nv.tkinfo,"",@"SHT_NOTE"
	.sectionflags	@"SHF_NOTE_NV_TKINFO"
	.tkinfo
        /*0018*/ 	.word	0x00000002
        /*0030*/ 	.string	""
        /*0030*/ 	.string	"ptxas"
        /*0030*/ 	.string	"Cuda compilation tools, release 13.0, V13.0.88"
        /*0030*/ 	.string	"Build cuda_13.0.r13.0/compiler.36424714_0"
        /*0030*/ 	.string	"-arch sm_100 -m 64 "



//--------------------- .note.nv.cuinfo           --------------------------
	.section	.note.nv.cuinfo,"",@"SHT_NOTE"
	.sectionflags	@"SHF_NOTE_NV_CUINFO"
        /*0018*/ 	.short	0x0002
        /*001a*/ 	.short	0x0064
        /*001c*/ 	.short	0x0082
	.zero		2


//--------------------- .nv.info                  --------------------------
	.section	.nv.info,"",@"SHT_CUDA_INFO"
	.align	4


	//----- nvinfo : EIATTR_REGCOUNT
	.align		4
        /*0000*/ 	.byte	0x04, 0x2f
        /*0002*/ 	.short	(.L_1 - .L_0)
	.align		4
.L_0:
        /*0004*/ 	.word	index@(_Z10rotate90cwPhS_ii)
        /*0008*/ 	.word	0x00000004


	//----- nvinfo : EIATTR_FRAME_SIZE
	.align		4
.L_1:
        /*000c*/ 	.byte	0x04, 0x11
        /*000e*/ 	.short	(.L_3 - .L_2)
	.align		4
.L_2:
        /*0010*/ 	.word	index@(_Z10rotate90cwPhS_ii)
        /*0014*/ 	.word	0x00000000


	//----- nvinfo : EIATTR_REGCOUNT
	.align		4
.L_3:
        /*0018*/ 	.byte	0x04, 0x2f
        /*001a*/ 	.short	(.L_5 - .L_4)
	.align		4
.L_4:
        /*001c*/ 	.word	index@(_Z11rotate90ccwPhS_ii)
        /*0020*/ 	.word	0x00000004


	//----- nvinfo : EIATTR_FRAME_SIZE
	.align		4
.L_5:
        /*0024*/ 	.byte	0x04, 0x11
        /*0026*/ 	.short	(.L_7 - .L_6)
	.align		4
.L_6:
        /*0028*/ 	.word	index@(_Z11rotate90ccwPhS_ii)
        /*002c*/ 	.word	0x00000000


	//----- nvinfo : EIATTR_MIN_STACK_SIZE
	.align		4
.L_7:
        /*0030*/ 	.byte	0x04, 0x12
        /*0032*/ 	.short	(.L_9 - .L_8)
	.align		4
.L_8:
        /*0034*/ 	.word	index@(_Z11rotate90ccwPhS_ii)
        /*0038*/ 	.word	0x00000000


	//----- nvinfo : EIATTR_MIN_STACK_SIZE
	.align		4
.L_9:
        /*003c*/ 	.byte	0x04, 0x12
        /*003e*/ 	.short	(.L_11 - .L_10)
	.align		4
.L_10:
        /*0040*/ 	.word	index@(_Z10rotate90cwPhS_ii)
        /*0044*/ 	.word	0x00000000
.L_11:


//--------------------- .nv.compat                --------------------------
	.section	.nv.compat,"",@"SHT_CUDA_COMPAT_INFO"
	.align	4
        /*0000*/ 	.byte	0x02, 0x09, 0x00, 0x00, 0x02, 0x02, 0x01, 0x00, 0x02, 0x05, 0x05, 0x00, 0x03, 0x07, 0x01, 0x01
        /*0010*/ 	.byte	0x02, 0x03, 0x00, 0x00, 0x02, 0x06, 0x01, 0x00, 0x04, 0x0b, 0x08, 0x00, 0x09, 0x00, 0x00, 0x00
        /*0020*/ 	.byte	0x00, 0x00, 0x00, 0x00


//--------------------- .nv.info._Z11rotate90ccwPhS_ii --------------------------
	.section	.nv.info._Z11rotate90ccwPhS_ii,"",@"SHT_CUDA_INFO"
	.sectionflags	@""
	.align	4


	//----- nvinfo : EIATTR_CUDA_API_VERSION
	.align		4
        /*0000*/ 	.byte	0x04, 0x37
        /*0002*/ 	.short	(.L_13 - .L_12)
.L_12:
        /*0004*/ 	.word	0x00000082


	//----- nvinfo : EIATTR_KPARAM_INFO
	.align		4
.L_13:
        /*0008*/ 	.byte	0x04, 0x17
        /*000a*/ 	.short	(.L_15 - .L_14)
.L_14:
        /*000c*/ 	.word	0x00000000
        /*0010*/ 	.short	0x0003
        /*0012*/ 	.short	0x0014
        /*0014*/ 	.byte	0x00, 0xf0, 0x11, 0x00


	//----- nvinfo : EIATTR_KPARAM_INFO
	.align		4
.L_15:
        /*0018*/ 	.byte	0x04, 0x17
        /*001a*/ 	.short	(.L_17 - .L_16)
.L_16:
        /*001c*/ 	.word	0x00000000
        /*0020*/ 	.short	0x0002
        /*0022*/ 	.short	0x0010
        /*0024*/ 	.byte	0x00, 0xf0, 0x11, 0x00


	//----- nvinfo : EIATTR_KPARAM_INFO
	.align		4
.L_17:
        /*0028*/ 	.byte	0x04, 0x17
        /*002a*/ 	.short	(.L_19 - .L_18)
.L_18:
        /*002c*/ 	.word	0x00000000
        /*0030*/ 	.short	0x0001
        /*0032*/ 	.short	0x0008
        /*0034*/ 	.byte	0x00, 0xf5, 0x21, 0x00


	//----- nvinfo : EIATTR_KPARAM_INFO
	.align		4
.L_19:
        /*0038*/ 	.byte	0x04, 0x17
        /*003a*/ 	.short	(.L_21 - .L_20)
.L_20:
        /*003c*/ 	.word	0x00000000
        /*0040*/ 	.short	0x0000
        /*0042*/ 	.short	0x0000
        /*0044*/ 	.byte	0x00, 0xf5, 0x21, 0x00


	//----- nvinfo : EIATTR_SPARSE_MMA_MASK
	.align		4
.L_21:
        /*0048*/ 	.byte	0x03, 0x50
        /*004a*/ 	.short	0x0000


	//----- nvinfo : EIATTR_MAXREG_COUNT
	.align		4
        /*004c*/ 	.byte	0x03, 0x1b
        /*004e*/ 	.short	0x00ff


	//----- nvinfo : EIATTR_MERCURY_ISA_VERSION
	.align		4
        /*0050*/ 	.byte	0x03, 0x5f
        /*0052*/ 	.short	0x0101


	//----- nvinfo : EIATTR_VRC_CTA_INIT_COUNT
	.align		4
        /*0054*/ 	.byte	0x02, 0x4a
	.zero		1
	.zero		1


	//----- nvinfo : EIATTR_EXIT_INSTR_OFFSETS
	.align		4
        /*0058*/ 	.byte	0x04, 0x1c
        /*005a*/ 	.short	(.L_23 - .L_22)


	//   ....[0]....
.L_22:
        /*005c*/ 	.word	0x00000010


	//----- nvinfo : EIATTR_CBANK_PARAM_SIZE
	.align		4
.L_23:
        /*0060*/ 	.byte	0x03, 0x19
        /*0062*/ 	.short	0x0018


	//----- nvinfo : EIATTR_PARAM_CBANK
	.align		4
        /*0064*/ 	.byte	0x04, 0x0a
        /*0066*/ 	.short	(.L_25 - .L_24)
	.align		4
.L_24:
        /*0068*/ 	.word	index@(.nv.constant0._Z11rotate90ccwPhS_ii)
        /*006c*/ 	.short	0x0380
        /*006e*/ 	.short	0x0018


	//----- nvinfo : EIATTR_SW_WAR
	.align		4
.L_25:
        /*0070*/ 	.byte	0x04, 0x36
        /*0072*/ 	.short	(.L_27 - .L_26)
.L_26:
        /*0074*/ 	.word	0x00000008
.L_27:


//--------------------- .nv.info._Z10rotate90cwPhS_ii --------------------------
	.section	.nv.info._Z10rotate90cwPhS_ii,"",@"SHT_CUDA_INFO"
	.sectionflags	@""
	.align	4


	//----- nvinfo : EIATTR_CUDA_API_VERSION
	.align		4
        /*0000*/ 	.byte	0x04, 0x37
        /*0002*/ 	.short	(.L_29 - .L_28)
.L_28:
        /*0004*/ 	.word	0x00000082


	//----- nvinfo : EIATTR_KPARAM_INFO
	.align		4
.L_29:
        /*0008*/ 	.byte	0x04, 0x17
        /*000a*/ 	.short	(.L_31 - .L_30)
.L_30:
        /*000c*/ 	.word	0x00000000
        /*0010*/ 	.short	0x0003
        /*0012*/ 	.short	0x0014
        /*0014*/ 	.byte	0x00, 0xf0, 0x11, 0x00


	//----- nvinfo : EIATTR_KPARAM_INFO
	.align		4
.L_31:
        /*0018*/ 	.byte	0x04, 0x17
        /*001a*/ 	.short	(.L_33 - .L_32)
.L_32:
        /*001c*/ 	.word	0x00000000
        /*0020*/ 	.short	0x0002
        /*0022*/ 	.short	0x0010
        /*0024*/ 	.byte	0x00, 0xf0, 0x11, 0x00


	//----- nvinfo : EIATTR_KPARAM_INFO
	.align		4
.L_33:
        /*0028*/ 	.byte	0x04, 0x17
        /*002a*/ 	.short	(.L_35 - .L_34)
.L_34:
        /*002c*/ 	.word	0x00000000
        /*0030*/ 	.short	0x0001
        /*0032*/ 	.short	0x0008
        /*0034*/ 	.byte	0x00, 0xf5, 0x21, 0x00


	//----- nvinfo : EIATTR_KPARAM_INFO
	.align		4
.L_35:
        /*0038*/ 	.byte	0x04, 0x17
        /*003a*/ 	.short	(.L_37 - .L_36)
.L_36:
        /*003c*/ 	.word	0x00000000
        /*0040*/ 	.short	0x0000
        /*0042*/ 	.short	0x0000
        /*0044*/ 	.byte	0x00, 0xf5, 0x21, 0x00


	//----- nvinfo : EIATTR_SPARSE_MMA_MASK
	.align		4
.L_37:
        /*0048*/ 	.byte	0x03, 0x50
        /*004a*/ 	.short	0x0000


	//----- nvinfo : EIATTR_MAXREG_COUNT
	.align		4
        /*004c*/ 	.byte	0x03, 0x1b
        /*004e*/ 	.short	0x00ff


	//----- nvinfo : EIATTR_MERCURY_ISA_VERSION
	.align		4
        /*0050*/ 	.byte	0x03, 0x5f
        /*0052*/ 	.short	0x0101


	//----- nvinfo : EIATTR_VRC_CTA_INIT_COUNT
	.align		4
        /*0054*/ 	.byte	0x02, 0x4a
	.zero		1
	.zero		1


	//----- nvinfo : EIATTR_EXIT_INSTR_OFFSETS
	.align		4
        /*0058*/ 	.byte	0x04, 0x1c
        /*005a*/ 	.short	(.L_39 - .L_38)


	//   ....[0]....
.L_38:
        /*005c*/ 	.word	0x00000010


	//----- nvinfo : EIATTR_CBANK_PARAM_SIZE
	.align		4
.L_39:
        /*0060*/ 	.byte	0x03, 0x19
        /*0062*/ 	.short	0x0018


	//----- nvinfo : EIATTR_PARAM_CBANK
	.align		4
        /*0064*/ 	.byte	0x04, 0x0a
        /*0066*/ 	.short	(.L_41 - .L_40)
	.align		4
.L_40:
        /*0068*/ 	.word	index@(.nv.constant0._Z10rotate90cwPhS_ii)
        /*006c*/ 	.short	0x0380
        /*006e*/ 	.short	0x0018


	//----- nvinfo : EIATTR_SW_WAR
	.align		4
.L_41:
        /*0070*/ 	.byte	0x04, 0x36
        /*0072*/ 	.short	(.L_43 - .L_42)
.L_42:
        /*0074*/ 	.word	0x00000008
.L_43:


//--------------------- .nv.callgraph             --------------------------
	.section	.nv.callgraph,"",@"SHT_CUDA_CALLGRAPH"
	.align	4
	.sectionentsize	8
	.align		4
        /*0000*/ 	.word	0x00000000
	.align		4
        /*0004*/ 	.word	0xffffffff
	.align		4
        /*0008*/ 	.word	0x00000000
	.align		4
        /*000c*/ 	.word	0xfffffffe
	.align		4
        /*0010*/ 	.word	0x00000000
	.align		4
        /*0014*/ 	.word	0xfffffffd
	.align		4
        /*0018*/ 	.word	0x00000000
	.align		4
        /*001c*/ 	.word	0xfffffffc


//--------------------- .text._Z11rotate90ccwPhS_ii --------------------------
	.section	.text._Z11rotate90ccwPhS_ii,"ax",@progbits
	.align	128
        .global         _Z11rotate90ccwPhS_ii
        .type           _Z11rotate90ccwPhS_ii,@function
        .size           _Z11rotate90ccwPhS_ii,(.L_x_2 - _Z11rotate90ccwPhS_ii)
        .other          _Z11rotate90ccwPhS_ii,@"STO_CUDA_ENTRY STV_DEFAULT"
_Z11rotate90ccwPhS_ii:
.text._Z11rotate90ccwPhS_ii:
[----:B------:R-:W-:Y:S01]  /*0000*/  LDC R1, c[0x0][0x37c] ;  /* 0x0000df00ff017b82 */ /* 0x000fe20000000800 */
[----:B------:R-:W-:Y:S05]  /*0010*/  EXIT ;  /* 0x000000000000794d */ /* 0x000fea0003800000 */
.L_x_0:
[----:B------:R-:W-:-:S00]  /*0020*/  BRA `(.L_x_0) ;  /* 0xfffffffc00fc7947 */ /* 0x000fc0000383ffff */
[----:B------:R-:W-:-:S00]  /*0030*/  NOP ;  /* 0x0000000000007918 */ /* 0x000fc00000000000 */
        /* <DEDUP_REMOVED lines=12> */
.L_x_2:


//--------------------- .text._Z10rotate90cwPhS_ii --------------------------
	.section	.text._Z10rotate90cwPhS_ii,"ax",@progbits
	.align	128
        .global         _Z10rotate90cwPhS_ii
        .type           _Z10rotate90cwPhS_ii,@function
        .size           _Z10rotate90cwPhS_ii,(.L_x_3 - _Z10rotate90cwPhS_ii)
        .other          _Z10rotate90cwPhS_ii,@"STO_CUDA_ENTRY STV_DEFAULT"
_Z10rotate90cwPhS_ii:
.text._Z10rotate90cwPhS_ii:
[----:B------:R-:W-:Y:S01]  /*0000*/  LDC R1, c[0x0][0x37c] ;  /* 0x0000df00ff017b82 */ /* 0x000fe20000000800 */
[----:B------:R-:W-:Y:S05]  /*0010*/  EXIT ;  /* 0x000000000000794d */ /* 0x000fea0003800000 */
.L_x_1:
        /* <DEDUP_REMOVED lines=14> */
.L_x_3:


//--------------------- .nv.shared.reserved.0     --------------------------
	.section	.nv.shared.reserved.0,"aw",@nobits
	.weak		__nv_reservedSMEM_offset_0_alias
	.size		__nv_reservedSMEM_offset_0_alias, 0, 64
	.other		__nv_reservedSMEM_offset_0_alias,@"STO_CUDA_RESERVED_SHARED STV_DEFAULT"
__nv_reservedSMEM_offset_0_alias:
	.zero		0
	.zero		64


//--------------------- .nv.constant0._Z11rotate90ccwPhS_ii --------------------------
	.section	.nv.constant0._Z11rotate90ccwPhS_ii,"a",@progbits
	.sectionflags	@""
	.align	4
.nv.constant0._Z11rotate90ccwPhS_ii:
	.zero		920


//--------------------- .nv.constant0._Z10rotate90cwPhS_ii --------------------------
	.section	.nv.constant0._Z10rotate90cwPhS_ii,"a",@progbits
	.sectionflags	@""
	.align	4
.nv.constant0._Z10rotate90cwPhS_ii:
	.zero		920


//--------------------- SYMBOLS --------------------------

	.type		.nv.reservedSmem.offset0,@object
	.size		.nv.reservedSmem.offset0,0x4
